	.headerflags	@"EF_CUDA_TEXMODE_UNIFIED EF_CUDA_64BIT_ADDRESS EF_CUDA_SM86 EF_CUDA_VIRTUAL_SM(EF_CUDA_SM86)"
	.elftype	@"ET_EXEC"


//--------------------- .nv.info                  --------------------------
	.section	.nv.info,"",@"SHT_CUDA_INFO"
	.align	4


	//----- nvinfo : EIATTR_REGCOUNT
	.align		4
        /*0000*/ 	.byte	0x04, 0x2f
        /*0002*/ 	.short	(.L_1 - .L_0)
	.align		4
.L_0:
        /*0004*/ 	.word	index@(triton_mm)
        /*0008*/ 	.word	0x00000050


	//----- nvinfo : EIATTR_MIN_STACK_SIZE
	.align		4
.L_1:
        /*000c*/ 	.byte	0x04, 0x12
        /*000e*/ 	.short	(.L_3 - .L_2)
	.align		4
.L_2:
        /*0010*/ 	.word	index@(triton_mm)
        /*0014*/ 	.word	0x00000008


	//----- nvinfo : EIATTR_FRAME_SIZE
	.align		4
.L_3:
        /*0018*/ 	.byte	0x04, 0x11
        /*001a*/ 	.short	(.L_5 - .L_4)
	.align		4
.L_4:
        /*001c*/ 	.word	index@(triton_mm)
        /*0020*/ 	.word	0x00000008


	//----- nvinfo : EIATTR_MIN_STACK_SIZE
	.align		4
.L_5:
        /*0024*/ 	.byte	0x04, 0x12
        /*0026*/ 	.short	(.L_7 - .L_6)
	.align		4
.L_6:
        /*0028*/ 	.word	index@(triton_mm)
        /*002c*/ 	.word	0x00000008
.L_7:


//--------------------- .nv.info.triton_mm        --------------------------
	.section	.nv.info.triton_mm,"",@"SHT_CUDA_INFO"
	.sectionflags	@""
	.align	4


	//----- nvinfo : EIATTR_CUDA_API_VERSION
	.align		4
        /*0000*/ 	.byte	0x04, 0x37
        /*0002*/ 	.short	(.L_9 - .L_8)
.L_8:
        /*0004*/ 	.word	0x0000007c


	//----- nvinfo : EIATTR_SW2861232_WAR
	.align		4
.L_9:
        /*0008*/ 	.byte	0x01, 0x35
	.zero		2


	//----- nvinfo : EIATTR_PARAM_CBANK
	.align		4
        /*000c*/ 	.byte	0x04, 0x0a
        /*000e*/ 	.short	(.L_11 - .L_10)
	.align		4
.L_10:
        /*0010*/ 	.word	index@(.nv.constant0.triton_mm)
        /*0014*/ 	.short	0x0160
        /*0016*/ 	.short	0x0020


	//----- nvinfo : EIATTR_CBANK_PARAM_SIZE
	.align		4
.L_11:
        /*0018*/ 	.byte	0x03, 0x19
        /*001a*/ 	.short	0x0020


	//----- nvinfo : EIATTR_KPARAM_INFO
	.align		4
        /*001c*/ 	.byte	0x04, 0x17
        /*001e*/ 	.short	(.L_13 - .L_12)
.L_12:
        /*0020*/ 	.word	0x00000000
        /*0024*/ 	.short	0x0003
        /*0026*/ 	.short	0x0018
        /*0028*/ 	.byte	0x00, 0xf4, 0x21, 0x00


	//----- nvinfo : EIATTR_KPARAM_INFO
	.align		4
.L_13:
        /*002c*/ 	.byte	0x04, 0x17
        /*002e*/ 	.short	(.L_15 - .L_14)
.L_14:
        /*0030*/ 	.word	0x00000000
        /*0034*/ 	.short	0x0002
        /*0036*/ 	.short	0x0010
        /*0038*/ 	.byte	0x00, 0xf4, 0x21, 0x00


	//----- nvinfo : EIATTR_KPARAM_INFO
	.align		4
.L_15:
        /*003c*/ 	.byte	0x04, 0x17
        /*003e*/ 	.short	(.L_17 - .L_16)
.L_16:
        /*0040*/ 	.word	0x00000000
        /*0044*/ 	.short	0x0001
        /*0046*/ 	.short	0x0008
        /*0048*/ 	.byte	0x00, 0xf4, 0x21, 0x00


	//----- nvinfo : EIATTR_KPARAM_INFO
	.align		4
.L_17:
        /*004c*/ 	.byte	0x04, 0x17
        /*004e*/ 	.short	(.L_19 - .L_18)
.L_18:
        /*0050*/ 	.word	0x00000000
        /*0054*/ 	.short	0x0000
        /*0056*/ 	.short	0x0000
        /*0058*/ 	.byte	0x00, 0xf4, 0x21, 0x00


	//----- nvinfo : EIATTR_MAXREG_COUNT
	.align		4
.L_19:
        /*005c*/ 	.byte	0x03, 0x1b
        /*005e*/ 	.short	0x00ff


	//----- nvinfo : EIATTR_EXIT_INSTR_OFFSETS
	.align		4
        /*0060*/ 	.byte	0x04, 0x1c
        /*0062*/ 	.short	(.L_21 - .L_20)


	//   ....[0]....
.L_20:
        /*0064*/ 	.word	0x000014f0


	//   ....[1]....
        /*0068*/ 	.word	0x00001540


	//----- nvinfo : EIATTR_REQNTID
	.align		4
.L_21:
        /*006c*/ 	.byte	0x04, 0x10
        /*006e*/ 	.short	(.L_23 - .L_22)
.L_22:
        /*0070*/ 	.word	0x00000100
        /*0074*/ 	.word	0x00000001
        /*0078*/ 	.word	0x00000001
.L_23:


//--------------------- .nv.callgraph             --------------------------
	.section	.nv.callgraph,"",@"SHT_CUDA_CALLGRAPH"
	.align	4
	.sectionentsize	8
	.align		4
        /*0000*/ 	.word	0x00000000
	.align		4
        /*0004*/ 	.word	0xffffffff
	.align		4
        /*0008*/ 	.word	0x00000000
	.align		4
        /*000c*/ 	.word	0xfffffffe
	.align		4
        /*0010*/ 	.word	0x00000000
	.align		4
        /*0014*/ 	.word	0xfffffffd
	.align		4
        /*0018*/ 	.word	0x00000000
	.align		4
        /*001c*/ 	.word	0xfffffffc


//--------------------- .nv.rel.action            --------------------------
	.section	.nv.rel.action,"",@"SHT_CUDA_RELOCINFO"
	.align	8
	.sectionentsize	8
        /*0000*/ 	.byte	0x73, 0x00, 0x00, 0x00, 0x00, 0x00, 0x00, 0x00, 0x00, 0x00, 0x00, 0x11, 0x25, 0x00, 0x05, 0x36


//--------------------- .nv.constant0.triton_mm   --------------------------
	.section	.nv.constant0.triton_mm,"a",@progbits
	.sectionflags	@""
	.align	4
.nv.constant0.triton_mm:
	.zero		384


//--------------------- .text.triton_mm           --------------------------
	.section	.text.triton_mm,"ax",@progbits
	.sectionflags	@"SHF_BARRIERS=1"
	.sectioninfo	@"SHI_REGISTERS=80"
	.align	128
        .global         triton_mm
        .type           triton_mm,@function
        .size           triton_mm,(.L_x_2 - triton_mm)
        .other          triton_mm,@"STO_CUDA_ENTRY STV_DEFAULT"
triton_mm:
.text.triton_mm:
[----:B------:R-:W-:-:S03]  /*0000*/  IMAD.MOV.U32 R1, RZ, RZ, c[0x0][0x28] ;  /* 0x00000a00ff017624 */ /* 0x000fc600078e00ff */
[----:B------:R-:W1:Y:S01]  /*0010*/  S2R R9, SR_CTAID.X ;  /* 0x0000000000097919 */ /* 0x000e620000002500 */
[----:B------:R-:W-:Y:S01]  /*0020*/  IMAD.MOV.U32 R5, RZ, RZ, -0x8 ;  /* 0xfffffff8ff057424 */ /* 0x000fe200078e00ff */
[----:B------:R-:W-:Y:S01]  /*0030*/  IADD3 R1, R1, -0x8, RZ ;  /* 0xfffffff801017810 */ /* 0x000fe20007ffe0ff */
[----:B------:R-:W-:Y:S01]  /*0040*/  IMAD.MOV.U32 R17, RZ, RZ, 0x2 ;  /* 0x00000002ff117424 */ /* 0x000fe200078e00ff */
[----:B------:R-:W2:Y:S01]  /*0050*/  S2R R14, SR_TID.X ;  /* 0x00000000000e7919 */ /* 0x000ea20000002100 */
[----:B------:R-:W-:Y:S01]  /*0060*/  ULDC.64 UR4, c[0x0][0x118] ;  /* 0x0000460000047ab9 */ /* 0x000fe20000000a00 */
[----:B------:R-:W-:Y:S01]  /*0070*/  IMAD.MOV.U32 R64, RZ, RZ, RZ ;  /* 0x000000ffff407224 */ /* 0x000fe200078e00ff */
[----:B------:R-:W-:Y:S01]  /*0080*/  CS2R R20, SRZ ;  /* 0x0000000000147805 */ /* 0x000fe2000001ff00 */
        /* <DEDUP_REMOVED lines=15> */
[C---:B-1----:R-:W-:Y:S01]  /*0180*/  IMAD.HI R0, R9.reuse, 0x66666667, RZ ;  /* 0x6666666709007827 */ /* 0x042fe200078e02ff */
[----:B------:R-:W-:-:S03]  /*0190*/  ISETP.GE.AND P2, PT, R9, RZ, PT ;  /* 0x000000ff0900720c */ /* 0x000fc60003f46270 */
[----:B--2---:R-:W-:Y:S01]  /*01a0*/  IMAD.SHL.U32 R10, R14, 0x4, RZ ;  /* 0x000000040e0a7824 */ /* 0x004fe200078e00ff */
[----:B------:R-:W-:-:S04]  /*01b0*/  SHF.R.U32.HI R3, RZ, 0x1f, R0 ;  /* 0x0000001fff037819 */ /* 0x000fc80000011600 */
[----:B------:R-:W-:Y:S02]  /*01c0*/  LEA.HI.SX32 R0, R0, R3, 0x17 ;  /* 0x0000000300007211 */ /* 0x000fe400078fbaff */
[----:B------:R-:W-:-:S03]  /*01d0*/  LOP3.LUT R74, R10, 0x18, R14, 0x48, !PT ;  /* 0x000000180a4a7812 */ /* 0x000fc600078e480e */
[----:B------:R-:W-:-:S05]  /*01e0*/  IMAD R2, R0, R5, 0x4 ;  /* 0x0000000400027424 */ /* 0x000fca00078e0205 */
[----:B------:R-:W-:-:S04]  /*01f0*/  IMNMX R4, R2, 0x8, PT ;  /* 0x0000000802047817 */ /* 0x000fc80003800200 */
[----:B------:R-:W-:-:S04]  /*0200*/  IABS R11, R4 ;  /* 0x00000004000b7213 */ /* 0x000fc80000000000 */
[----:B------:R-:W1:Y:S08]  /*0210*/  I2F.RP R5, R11 ;  /* 0x0000000b00057306 */ /* 0x000e700000209400 */
[----:B-1----:R-:W1:Y:S02]  /*0220*/  MUFU.RCP R5, R5 ;  /* 0x0000000500057308 */ /* 0x002e640000001000 */
[----:B-1----:R-:W-:-:S02]  /*0230*/  IADD3 R2, R5, 0xffffffe, RZ ;  /* 0x0ffffffe05027810 */ /* 0x002fc40007ffe0ff */
[----:B------:R-:W-:-:S04]  /*0240*/  IABS R5, R9 ;  /* 0x0000000900057213 */ /* 0x000fc80000000000 */
[----:B------:R1:W2:Y:S02]  /*0250*/  F2I.FTZ.U32.TRUNC.NTZ R3, R2 ;  /* 0x0000000200037305 */ /* 0x0002a4000021f000 */
[----:B-1----:R-:W-:Y:S02]  /*0260*/  IMAD.MOV.U32 R2, RZ, RZ, RZ ;  /* 0x000000ffff027224 */ /* 0x002fe400078e00ff */
[----:B--2---:R-:W-:-:S04]  /*0270*/  IMAD.MOV R6, RZ, RZ, -R3 ;  /* 0x000000ffff067224 */ /* 0x004fc800078e0a03 */
[----:B------:R-:W-:Y:S01]  /*0280*/  IMAD R7, R6, R11, RZ ;  /* 0x0000000b06077224 */ /* 0x000fe200078e02ff */
[----:B------:R-:W-:-:S03]  /*0290*/  IABS R6, R4 ;  /* 0x0000000400067213 */ /* 0x000fc60000000000 */
[----:B------:R-:W-:-:S04]  /*02a0*/  IMAD.HI.U32 R3, R3, R7, R2 ;  /* 0x0000000703037227 */ /* 0x000fc800078e0002 */
[----:B------:R-:W-:Y:S01]  /*02b0*/  IMAD R7, R0, -0x500, R9 ;  /* 0xfffffb0000077824 */ /* 0x000fe200078e0209 */
[----:B------:R-:W-:Y:S01]  /*02c0*/  SHF.R.U32.HI R9, RZ, 0x2, R14 ;  /* 0x00000002ff097819 */ /* 0x000fe2000001160e */
[----:B------:R-:W-:Y:S02]  /*02d0*/  IMAD.MOV R6, RZ, RZ, -R6 ;  /* 0x000000ffff067224 */ /* 0x000fe400078e0a06 */
[----:B------:R-:W-:Y:S01]  /*02e0*/  IMAD.HI.U32 R2, R3, R5, RZ ;  /* 0x0000000503027227 */ /* 0x000fe200078e00ff */
[----:B------:R-:W-:Y:S02]  /*02f0*/  IABS R8, R7 ;  /* 0x0000000700087213 */ /* 0x000fe40000000000 */
[----:B------:R-:W-:Y:S01]  /*0300*/  LOP3.LUT R7, R7, R4, RZ, 0x3c, !PT ;  /* 0x0000000407077212 */ /* 0x000fe200078e3cff */
[----:B------:R-:W-:Y:S01]  /*0310*/  IMAD R2, R2, R6, R5 ;  /* 0x0000000602027224 */ /* 0x000fe200078e0205 */
[----:B------:R-:W-:Y:S01]  /*0320*/  SGXT.U32 R9, R9, 0x5 ;  /* 0x000000050909781a */ /* 0x000fe20000000000 */
[----:B------:R-:W-:Y:S01]  /*0330*/  IMAD.HI.U32 R3, R3, R8, RZ ;  /* 0x0000000803037227 */ /* 0x000fe200078e00ff */
[----:B------:R-:W-:-:S02]  /*0340*/  ISETP.GE.AND P4, PT, R7, RZ, PT ;  /* 0x000000ff0700720c */ /* 0x000fc40003f86270 */
[----:B------:R-:W-:Y:S01]  /*0350*/  ISETP.GT.U32.AND P0, PT, R11, R2, PT ;  /* 0x000000020b00720c */ /* 0x000fe20003f04070 */
[----:B------:R-:W-:Y:S01]  /*0360*/  IMAD R5, R3, R6, R8 ;  /* 0x0000000603057224 */ /* 0x000fe200078e0208 */
[----:B------:R-:W-:Y:S02]  /*0370*/  LOP3.LUT R6, R14, 0x80, RZ, 0xc0, !PT ;  /* 0x000000800e067812 */ /* 0x000fe400078ec0ff */
[----:B------:R-:W-:Y:S02]  /*0380*/  SHF.R.U32.HI R7, RZ, 0x1, R14 ;  /* 0x00000001ff077819 */ /* 0x000fe4000001160e */
[----:B------:R-:W-:Y:S02]  /*0390*/  ISETP.GT.U32.AND P3, PT, R11, R5, PT ;  /* 0x000000050b00720c */ /* 0x000fe40003f64070 */
[----:B------:R-:W-:Y:S02]  /*03a0*/  SHF.R.U32.HI R8, RZ, 0x2, R6 ;  /* 0x00000002ff087819 */ /* 0x000fe40000011606 */
[----:B------:R-:W-:-:S03]  /*03b0*/  LOP3.LUT R13, R7, 0x8, RZ, 0xc0, !PT ;  /* 0x00000008070d7812 */ /* 0x000fc600078ec0ff */
[--C-:B------:R-:W-:Y:S01]  /*03c0*/  @!P0 IMAD.IADD R2, R2, 0x1, -R11.reuse ;  /* 0x0000000102028824 */ /* 0x100fe200078e0a0b */
[C-C-:B------:R-:W-:Y:S02]  /*03d0*/  LOP3.LUT R12, R13.reuse, 0x10, R10.reuse, 0xf8, !PT ;  /* 0x000000100d0c7812 */ /* 0x140fe400078ef80a */
[----:B------:R-:W-:Y:S02]  /*03e0*/  LOP3.LUT R13, R13, 0x18, R10, 0x78, !PT ;  /* 0x000000180d0d7812 */ /* 0x000fe400078e780a */
[----:B------:R-:W-:Y:S01]  /*03f0*/  ISETP.GT.U32.AND P1, PT, R11, R2, PT ;  /* 0x000000020b00720c */ /* 0x000fe20003f24070 */
[----:B------:R-:W-:Y:S01]  /*0400*/  @!P3 IMAD.IADD R5, R5, 0x1, -R11 ;  /* 0x000000010505b824 */ /* 0x000fe200078e0a0b */
[----:B------:R-:W-:-:S04]  /*0410*/  @!P3 IADD3 R3, R3, 0x1, RZ ;  /* 0x000000010303b810 */ /* 0x000fc80007ffe0ff */
[----:B------:R-:W-:Y:S02]  /*0420*/  ISETP.GE.U32.AND P0, PT, R5, R11, PT ;  /* 0x0000000b0500720c */ /* 0x000fe40003f06070 */
[----:B------:R-:W-:-:S04]  /*0430*/  SHF.R.U32.HI R5, RZ, 0x2, R14 ;  /* 0x00000002ff057819 */ /* 0x000fc8000001160e */
[----:B------:R-:W-:Y:S01]  /*0440*/  LOP3.LUT R7, R5, 0x10, RZ, 0xc0, !PT ;  /* 0x0000001005077812 */ /* 0x000fe200078ec0ff */
[----:B------:R-:W-:Y:S01]  /*0450*/  @!P1 IMAD.IADD R2, R2, 0x1, -R11 ;  /* 0x0000000102029824 */ /* 0x000fe200078e0a0b */
[----:B------:R-:W-:Y:S02]  /*0460*/  LOP3.LUT R11, R10, 0x8, RZ, 0xc0, !PT ;  /* 0x000000080a0b7812 */ /* 0x000fe400078ec0ff */
[----:B------:R-:W-:Y:S01]  /*0470*/  LOP3.LUT R7, R7, 0xf, R14, 0xf8, !PT ;  /* 0x0000000f07077812 */ /* 0x000fe200078ef80e */
[----:B------:R-:W-:Y:S01]  /*0480*/  @!P2 IMAD.MOV R2, RZ, RZ, -R2 ;  /* 0x000000ffff02a224 */ /* 0x000fe200078e0a02 */
[----:B------:R-:W-:Y:S01]  /*0490*/  LOP3.LUT R11, R12, 0x10, R11, 0x1e, !PT ;  /* 0x000000100c0b7812 */ /* 0x000fe200078e1e0b */
[----:B------:R-:W-:Y:S01]  /*04a0*/  IMAD.SHL.U32 R12, R14, 0x8, RZ ;  /* 0x000000080e0c7824 */ /* 0x000fe200078e00ff */
[----:B------:R-:W-:Y:S02]  /*04b0*/  @P0 IADD3 R3, R3, 0x1, RZ ;  /* 0x0000000103030810 */ /* 0x000fe40007ffe0ff */
[----:B------:R-:W-:-:S02]  /*04c0*/  ISETP.NE.AND P0, PT, R4, RZ, PT ;  /* 0x000000ff0400720c */ /* 0x000fc40003f05270 */
[----:B------:R-:W-:Y:S01]  /*04d0*/  LOP3.LUT R5, R5, 0x8, RZ, 0xc0, !PT ;  /* 0x0000000805057812 */ /* 0x000fe200078ec0ff */
[----:B------:R-:W-:Y:S01]  /*04e0*/  IMAD.MOV.U32 R6, RZ, RZ, R3 ;  /* 0x000000ffff067224 */ /* 0x000fe200078e0003 */
[----:B------:R-:W-:Y:S02]  /*04f0*/  LOP3.LUT R3, RZ, R4, RZ, 0x33, !PT ;  /* 0x00000004ff037212 */ /* 0x000fe400078e33ff */
[-C--:B------:R-:W-:Y:S01]  /*0500*/  LOP3.LUT R4, R9, R8.reuse, RZ, 0xfc, !PT ;  /* 0x0000000809047212 */ /* 0x080fe200078efcff */
[----:B------:R-:W-:Y:S01]  /*0510*/  @!P4 IMAD.MOV R6, RZ, RZ, -R6 ;  /* 0x000000ffff06c224 */ /* 0x000fe200078e0a06 */
[----:B------:R-:W-:Y:S02]  /*0520*/  LOP3.LUT R8, R7, R8, RZ, 0xfc, !PT ;  /* 0x0000000807087212 */ /* 0x000fe400078efcff */
[----:B------:R-:W-:Y:S02]  /*0530*/  LOP3.LUT R9, R5, 0x7, R14, 0xf8, !PT ;  /* 0x0000000705097812 */ /* 0x000fe400078ef80e */
[C---:B------:R-:W-:Y:S01]  /*0540*/  SEL R6, R3.reuse, R6, !P0 ;  /* 0x0000000603067207 */ /* 0x040fe20004000000 */
[----:B------:R-:W-:Y:S01]  /*0550*/  IMAD.SHL.U32 R8, R8, 0x20, RZ ;  /* 0x0000002008087824 */ /* 0x000fe200078e00ff */
[----:B------:R-:W-:Y:S01]  /*0560*/  SEL R3, R3, R2, !P0 ;  /* 0x0000000203037207 */ /* 0x000fe20004000000 */
[----:B------:R-:W-:-:S02]  /*0570*/  IMAD R74, R9, 0x20, R74 ;  /* 0x00000020094a7824 */ /* 0x000fc400078e024a */
[----:B------:R-:W-:Y:S01]  /*0580*/  IMAD.SHL.U32 R15, R6, 0x40, RZ ;  /* 0x00000040060f7824 */ /* 0x000fe200078e00ff */
[----:B------:R-:W-:Y:S01]  /*0590*/  LOP3.LUT R76, R8, R13, RZ, 0xfc, !PT ;  /* 0x0000000d084c7212 */ /* 0x000fe200078efcff */
[----:B------:R-:W-:Y:S01]  /*05a0*/  IMAD R0, R0, 0x8, R3 ;  /* 0x0000000800007824 */ /* 0x000fe200078e0203 */
[----:B------:R-:W-:Y:S01]  /*05b0*/  LOP3.LUT R3, R12, 0x18, R14, 0x48, !PT ;  /* 0x000000180c037812 */ /* 0x000fe200078e480e */
[----:B------:R-:W-:Y:S01]  /*05c0*/  IMAD.IADD R73, R13, 0x1, R8 ;  /* 0x000000010d497824 */ /* 0x000fe200078e0208 */
[----:B------:R-:W-:Y:S01]  /*05d0*/  LOP3.LUT R2, R15, R4, RZ, 0xfc, !PT ;  /* 0x000000040f027212 */ /* 0x000fe200078efcff */
[----:B------:R-:W-:Y:S01]  /*05e0*/  IMAD.SHL.U32 R77, R0, 0x80, RZ ;  /* 0x00000080004d7824 */ /* 0x000fe200078e00ff */
[----:B------:R-:W-:Y:S01]  /*05f0*/  SHF.R.S32.HI R7, RZ, 0x18, R0 ;  /* 0x00000018ff077819 */ /* 0x000fe20000011400 */
[----:B------:R-:W-:Y:S01]  /*0600*/  IMAD R71, R4, 0x20, R3 ;  /* 0x0000002004477824 */ /* 0x000fe200078e0203 */
[----:B------:R1:W-:Y:S01]  /*0610*/  STL [R1], R15 ;  /* 0x0000000f01007387 */ /* 0x0003e20000100800 */
[----:B------:R-:W-:Y:S01]  /*0620*/  IMAD.HI R6, R2, 0x66666667, RZ ;  /* 0x6666666702067827 */ /* 0x000fe200078e02ff */
[----:B------:R-:W-:-:S02]  /*0630*/  SGXT R3, R7, 0x1 ;  /* 0x000000010703781a */ /* 0x000fc40000000200 */
[C---:B------:R-:W-:Y:S01]  /*0640*/  LOP3.LUT R0, R77.reuse, R4, RZ, 0xfc, !PT ;  /* 0x000000044d007212 */ /* 0x040fe200078efcff */
[----:B------:R-:W-:Y:S01]  /*0650*/  IMAD.IADD R72, R8, 0x1, R11 ;  /* 0x0000000108487824 */ /* 0x000fe200078e020b */
[----:B------:R-:W-:Y:S01]  /*0660*/  LOP3.LUT R4, R77, 0x40, R4, 0xfe, !PT ;  /* 0x000000404d047812 */ /* 0x000fe200078efe04 */
[----:B------:R-:W-:Y:S01]  /*0670*/  IMAD.SHL.U32 R71, R71, 0x2, RZ ;  /* 0x0000000247477824 */ /* 0x000fe200078e00ff */
[C---:B------:R-:W-:Y:S02]  /*0680*/  LEA.HI R5, R3.reuse, R0, RZ, 0x9 ;  /* 0x0000000003057211 */ /* 0x040fe400078f48ff */
[----:B------:R-:W-:Y:S02]  /*0690*/  SHF.R.U32.HI R7, RZ, 0x1f, R6 ;  /* 0x0000001fff077819 */ /* 0x000fe40000011606 */
[----:B------:R-:W-:Y:S02]  /*06a0*/  LEA.HI R3, R3, R4, RZ, 0x9 ;  /* 0x0000000403037211 */ /* 0x000fe400078f48ff */
[----:B------:R-:W-:-:S02]  /*06b0*/  LOP3.LUT R5, R5, 0xffe00, RZ, 0xc0, !PT ;  /* 0x000ffe0005057812 */ /* 0x000fc400078ec0ff */
[----:B------:R-:W-:Y:S02]  /*06c0*/  LEA.HI R7, R6, R7, RZ, 0x14 ;  /* 0x0000000706077211 */ /* 0x000fe400078fa0ff */
[----:B------:R-:W-:Y:S01]  /*06d0*/  LOP3.LUT R3, R3, 0xffe00, RZ, 0xc0, !PT ;  /* 0x000ffe0003037812 */ /* 0x000fe200078ec0ff */
[----:B------:R-:W-:Y:S01]  /*06e0*/  IMAD.IADD R5, R0, 0x1, -R5 ;  /* 0x0000000100057824 */ /* 0x000fe200078e0a05 */
[----:B------:R-:W-:Y:S01]  /*06f0*/  LOP3.LUT R6, R14, 0x3, RZ, 0xc0, !PT ;  /* 0x000000030e067812 */ /* 0x000fe200078ec0ff */
[----:B------:R-:W-:Y:S01]  /*0700*/  IMAD R2, R7, -0x2800, R2 ;  /* 0xffffd80007027824 */ /* 0x000fe200078e0202 */
[----:B------:R-:W-:Y:S01]  /*0710*/  LOP3.LUT R75, R11, R8, RZ, 0xfc, !PT ;  /* 0x000000080b4b7212 */ /* 0x000fe200078efcff */
[----:B------:R-:W-:Y:S02]  /*0720*/  IMAD.IADD R3, R4, 0x1, -R3 ;  /* 0x0000000104037824 */ /* 0x000fe400078e0a03 */
[----:B------:R-:W-:Y:S02]  /*0730*/  IMAD.SHL.U32 R5, R5, 0x1000, RZ ;  /* 0x0000100005057824 */ /* 0x000fe400078e00ff */
[----:B-1----:R-:W-:-:S02]  /*0740*/  IMAD.SHL.U32 R15, R2, 0x1000, RZ ;  /* 0x00001000020f7824 */ /* 0x002fc400078e00ff */
[----:B------:R-:W-:Y:S01]  /*0750*/  IMAD.WIDE.U32 R6, R6, 0x10, RZ ;  /* 0x0000001006067825 */ /* 0x000fe200078e00ff */
[--C-:B------:R-:W-:Y:S02]  /*0760*/  LOP3.LUT R0, R5, 0x18, R12.reuse, 0xf8, !PT ;  /* 0x0000001805007812 */ /* 0x100fe400078ef80c */
[----:B------:R-:W-:Y:S01]  /*0770*/  LOP3.LUT R14, R15, 0x18, R12, 0xf8, !PT ;  /* 0x000000180f0e7812 */ /* 0x000fe200078ef80c */
[----:B------:R-:W-:Y:S02]  /*0780*/  IMAD.SHL.U32 R13, R3, 0x1000, RZ ;  /* 0x00001000030d7824 */ /* 0x000fe400078e00ff */
[----:B------:R-:W-:Y:S01]  /*0790*/  IMAD.WIDE R10, R5, 0x2, RZ ;  /* 0x00000002050a7825 */ /* 0x000fe200078e02ff */
[----:B------:R-:W-:Y:S02]  /*07a0*/  SHF.R.S32.HI R5, RZ, 0x1f, R5 ;  /* 0x0000001fff057819 */ /* 0x000fe40000011405 */
[----:B------:R-:W-:Y:S01]  /*07b0*/  SHF.R.S32.HI R16, RZ, 0x1f, R13 ;  /* 0x0000001fff107819 */ /* 0x000fe2000001140d */
[----:B------:R-:W-:Y:S01]  /*07c0*/  IMAD.WIDE R2, R15, 0x2, RZ ;  /* 0x000000020f027825 */ /* 0x000fe200078e02ff */
[----:B------:R-:W-:-:S02]  /*07d0*/  LOP3.LUT R69, R7, R11, RZ, 0xfc, !PT ;  /* 0x0000000b07457212 */ /* 0x000fc400078efcff */
[C---:B------:R-:W-:Y:S01]  /*07e0*/  LOP3.LUT R11, R13.reuse, 0x18, R12, 0xf8, !PT ;  /* 0x000000180d0b7812 */ /* 0x040fe200078ef80c */
[----:B------:R-:W-:Y:S01]  /*07f0*/  IMAD.WIDE R8, R13, 0x2, RZ ;  /* 0x000000020d087825 */ /* 0x000fe200078e02ff */
[----:B------:R-:W-:Y:S02]  /*0800*/  LOP3.LUT R4, R6, R2, RZ, 0xfc, !PT ;  /* 0x0000000206047212 */ /* 0x000fe400078efcff */
[C---:B------:R-:W-:Y:S01]  /*0810*/  LOP3.LUT R65, R7.reuse, R3, RZ, 0xfc, !PT ;  /* 0x0000000307417212 */ /* 0x040fe200078efcff */
[----:B------:R-:W-:Y:S01]  /*0820*/  IMAD.WIDE R2, R0, R17, c[0x0][0x160] ;  /* 0x0000580000027625 */ /* 0x000fe200078e0211 */
[C---:B------:R-:W-:Y:S02]  /*0830*/  LOP3.LUT R68, R6.reuse, R8, RZ, 0xfc, !PT ;  /* 0x0000000806447212 */ /* 0x040fe400078efcff */
[----:B------:R-:W-:Y:S02]  /*0840*/  LOP3.LUT R67, R7, R9, RZ, 0xfc, !PT ;  /* 0x0000000907437212 */ /* 0x000fe400078efcff */
[----:B------:R-:W-:Y:S01]  /*0850*/  LOP3.LUT R70, R6, R10, RZ, 0xfc, !PT ;  /* 0x0000000a06467212 */ /* 0x000fe200078efcff */
[----:B------:R-:W-:Y:S01]  /*0860*/  IMAD.WIDE R6, R11, R17, c[0x0][0x160] ;  /* 0x000058000b067625 */ /* 0x000fe200078e0211 */
[----:B------:R1:W-:Y:S01]  /*0870*/  LDGSTS.E.BYPASS.128 [R71], [R2.64] ;  /* 0x0000000002477fae */ /* 0x0003e2000b901c44 */
[----:B------:R-:W-:-:S02]  /*0880*/  LEA R8, P0, R0, c[0x0][0x160], 0x1 ;  /* 0x0000580000087a11 */ /* 0x000fc400078008ff */
[C---:B------:R-:W-:Y:S01]  /*0890*/  LEA R10, P1, R11.reuse, c[0x0][0x160], 0x1 ;  /* 0x000058000b0a7a11 */ /* 0x040fe200078208ff */
[----:B------:R2:W-:Y:S01]  /*08a0*/  LDGSTS.E.BYPASS.128 [R71+0x1000], [R6.64] ;  /* 0x0100000006477fae */ /* 0x0005e2000b901c44 */
[----:B------:R-:W-:Y:S02]  /*08b0*/  SHF.R.S32.HI R15, RZ, 0x1f, R15 ;  /* 0x0000001fff0f7819 */ /* 0x000fe4000001140f */
[----:B------:R-:W-:Y:S01]  /*08c0*/  LEA R12, P2, R14, c[0x0][0x168], 0x1 ;  /* 0x00005a000e0c7a11 */ /* 0x000fe200078408ff */
[----:B------:R-:W0:Y:S01]  /*08d0*/  LDGDEPBAR ;  /* 0x00000000000079af */ /* 0x000e220000000000 */
[----:B------:R-:W-:Y:S01]  /*08e0*/  LEA.HI.X R9, R0, c[0x0][0x164], R5, 0x1, P0 ;  /* 0x0000590000097a11 */ /* 0x000fe200000f0c05 */
[----:B------:R-:W-:Y:S01]  /*08f0*/  IMAD.MOV.U32 R0, RZ, RZ, -0x1 ;  /* 0xffffffffff007424 */ /* 0x000fe200078e00ff */
[----:B------:R-:W-:Y:S01]  /*0900*/  LEA.HI.X R11, R11, c[0x0][0x164], R16, 0x1, P1 ;  /* 0x000059000b0b7a11 */ /* 0x000fe200008f0c10 */
[C---:B-1----:R-:W-:Y:S01]  /*0910*/  IMAD.WIDE R2, R14.reuse, R17, c[0x0][0x168] ;  /* 0x00005a000e027625 */ /* 0x042fe200078e0211 */
[----:B------:R-:W-:-:S02]  /*0920*/  LEA.HI.X R13, R14, c[0x0][0x16c], R15, 0x1, P2 ;  /* 0x00005b000e0d7a11 */ /* 0x000fc400010f0c0f */
[----:B------:R-:W-:Y:S02]  /*0930*/  IADD3 R4, P0, R4, c[0x0][0x168], RZ ;  /* 0x00005a0004047a10 */ /* 0x000fe40007f1e0ff */
[----:B------:R1:W-:Y:S01]  /*0940*/  LDGSTS.E.BYPASS.128 [R71+0x6000], [R2.64] ;  /* 0x0600000002477fae */ /* 0x0003e2000b901c44 */
[----:B------:R-:W-:Y:S02]  /*0950*/  IADD3 R68, P2, R68, c[0x0][0x160], RZ ;  /* 0x0000580044447a10 */ /* 0x000fe40007f5e0ff */
[----:B------:R-:W-:Y:S01]  /*0960*/  IADD3 R70, P4, R70, c[0x0][0x160], RZ ;  /* 0x0000580046467a10 */ /* 0x000fe20007f9e0ff */
[----:B------:R-:W0:Y:S04]  /*0970*/  LDGDEPBAR ;  /* 0x00000000000079af */ /* 0x000e280000000000 */
[----:B------:R-:W-:Y:S01]  /*0980*/  BAR.SYNC.DEFER_BLOCKING 0x0 ;  /* 0x0000000000007b1d */ /* 0x000fe20000010000 */
[----:B------:R-:W-:-:S02]  /*0990*/  IADD3 R66, P1, R4, 0xc0, RZ ;  /* 0x000000c004427810 */ /* 0x000fc40007f3e0ff */
[----:B------:R-:W-:Y:S01]  /*09a0*/  IADD3 R68, P3, R68, 0xc0, RZ ;  /* 0x000000c044447810 */ /* 0x000fe20007f7e0ff */
[----:B-1----:R-:W-:Y:S01]  /*09b0*/  IMAD.MOV.U32 R2, RZ, RZ, 0x2 ;  /* 0x00000002ff027424 */ /* 0x002fe200078e00ff */
[----:B------:R-:W-:Y:S01]  /*09c0*/  IADD3 R70, P5, R70, 0xc0, RZ ;  /* 0x000000c046467810 */ /* 0x000fe20007fbe0ff */
[----:B------:R-:W-:Y:S01]  /*09d0*/  IMAD.MOV.U32 R3, RZ, RZ, RZ ;  /* 0x000000ffff037224 */ /* 0x000fe200078e00ff */
[----:B------:R-:W-:Y:S02]  /*09e0*/  IADD3.X R65, RZ, c[0x0][0x16c], R65, P1, P0 ;  /* 0x00005b00ff417a10 */ /* 0x000fe40000fe0441 */
[----:B------:R-:W-:Y:S02]  /*09f0*/  IADD3.X R67, RZ, c[0x0][0x164], R67, P3, P2 ;  /* 0x00005900ff437a10 */ /* 0x000fe40001fe4443 */
[----:B------:R-:W-:Y:S01]  /*0a00*/  IADD3.X R69, RZ, c[0x0][0x164], R69, P5, P4 ;  /* 0x00005900ff457a10 */ /* 0x000fe20002fe8445 */
[----:B------:R-:W-:Y:S01]  /*0a10*/  @!PT LDS RZ, [RZ] ;  /* 0x00000000fffff984 */ /* 0x000fe20000000800 */
[----:B------:R-:W-:Y:S01]  /*0a20*/  @!PT LDS RZ, [RZ] ;  /* 0x00000000fffff984 */ /* 0x000fe20000000800 */
[----:B------:R-:W-:Y:S01]  /*0a30*/  @!PT LDS RZ, [RZ] ;  /* 0x00000000fffff984 */ /* 0x000fe20000000800 */
[----:B------:R2:W-:Y:S04]  /*0a40*/  LDGSTS.E.BYPASS.128 [R71+0x2000], [R8.64+0x40] ;  /* 0x0200004008477fae */ /* 0x0005e8000b901c44 */
[----:B------:R2:W-:Y:S04]  /*0a50*/  LDGSTS.E.BYPASS.128 [R71+0x3000], [R10.64+0x40] ;  /* 0x030000400a477fae */ /* 0x0005e8000b901c44 */
[----:B------:R-:W0:Y:S04]  /*0a60*/  LDGDEPBAR ;  /* 0x00000000000079af */ /* 0x000e280000000000 */
[----:B------:R2:W-:Y:S04]  /*0a70*/  LDGSTS.E.BYPASS.128 [R71+0x7000], [R12.64+0x40] ;  /* 0x070000400c477fae */ /* 0x0005e8000b901c44 */
[----:B------:R-:W0:Y:S04]  /*0a80*/  LDGDEPBAR ;  /* 0x00000000000079af */ /* 0x000e280000000000 */
[----:B------:R-:W-:Y:S06]  /*0a90*/  BAR.SYNC.DEFER_BLOCKING 0x0 ;  /* 0x0000000000007b1d */ /* 0x000fec0000010000 */
[----:B------:R-:W-:Y:S01]  /*0aa0*/  @!PT LDS RZ, [RZ] ;  /* 0x00000000fffff984 */ /* 0x000fe20000000800 */
[----:B------:R-:W-:Y:S01]  /*0ab0*/  @!PT LDS RZ, [RZ] ;  /* 0x00000000fffff984 */ /* 0x000fe20000000800 */
[----:B------:R-:W-:Y:S01]  /*0ac0*/  @!PT LDS RZ, [RZ] ;  /* 0x00000000fffff984 */ /* 0x000fe20000000800 */
[----:B------:R2:W-:Y:S04]  /*0ad0*/  LDGSTS.E.BYPASS.128 [R71+0x4000], [R8.64+0x80] ;  /* 0x0400008008477fae */ /* 0x0005e8000b901c44 */
[----:B------:R2:W-:Y:S04]  /*0ae0*/  LDGSTS.E.BYPASS.128 [R71+0x5000], [R10.64+0x80] ;  /* 0x050000800a477fae */ /* 0x0005e8000b901c44 */
[----:B------:R-:W0:Y:S04]  /*0af0*/  LDGDEPBAR ;  /* 0x00000000000079af */ /* 0x000e280000000000 */
[----:B------:R2:W-:Y:S04]  /*0b00*/  LDGSTS.E.BYPASS.128 [R71+0x8000], [R12.64+0x80] ;  /* 0x080000800c477fae */ /* 0x0005e8000b901c44 */
[----:B------:R-:W0:Y:S02]  /*0b10*/  LDGDEPBAR ;  /* 0x00000000000079af */ /* 0x000e240000000000 */
.L_x_0:
[----:B------:R-:W-:-:S04]  /*0b20*/  DEPBAR.LE SB0, 0x4 ;  /* 0x000081000000791a */ /* 0x000fc80000000000 */
[----:B------:R-:W-:Y:S02]  /*0b30*/  IADD3 R0, R0, 0x1, RZ ;  /* 0x0000000100007810 */ /* 0x000fe40007ffe0ff */
[----:B------:R-:W-:Y:S01]  /*0b40*/  IADD3 R2, R2, 0x1, RZ ;  /* 0x0000000102027810 */ /* 0x000fe20007ffe0ff */
[----:B------:R-:W-:Y:S01]  /*0b50*/  BAR.SYNC.DEFER_BLOCKING 0x0 ;  /* 0x0000000000007b1d */ /* 0x000fe20000010000 */
[----:B------:R-:W-:Y:S02]  /*0b60*/  ISETP.GE.AND P0, PT, R0, 0x3, PT ;  /* 0x000000030000780c */ /* 0x000fe40003f06270 */
[----:B------:R-:W-:Y:S02]  /*0b70*/  ISETP.GE.AND P1, PT, R2, 0x3, PT ;  /* 0x000000030200780c */ /* 0x000fe40003f26270 */
[----:B------:R-:W-:Y:S02]  /*0b80*/  SEL R0, R0, RZ, !P0 ;  /* 0x000000ff00007207 */ /* 0x000fe40004000000 */
[----:B------:R-:W-:-:S02]  /*0b90*/  ISETP.GE.U32.AND P0, PT, R3, 0x7d, PT ;  /* 0x0000007d0300780c */ /* 0x000fc40003f06070 */
[----:B------:R-:W-:Y:S01]  /*0ba0*/  SEL R2, R2, RZ, !P1 ;  /* 0x000000ff02027207 */ /* 0x000fe20004800000 */
[----:B------:R-:W-:Y:S01]  /*0bb0*/  IMAD R4, R0, 0x800, R74 ;  /* 0x0000080000047824 */ /* 0x000fe200078e024a */
[----:B------:R-:W-:Y:S01]  /*0bc0*/  ISETP.GE.U32.AND.EX P0, PT, R64, RZ, PT, P0 ;  /* 0x000000ff4000720c */ /* 0x000fe20003f06100 */
[----:B------:R-:W-:Y:S02]  /*0bd0*/  IMAD.SHL.U32 R60, R0, 0x2000, RZ ;  /* 0x00002000003c7824 */ /* 0x000fe400078e00ff */
[----:B------:R-:W-:Y:S02]  /*0be0*/  IMAD.SHL.U32 R4, R4, 0x2, RZ ;  /* 0x0000000204047824 */ /* 0x000fe400078e00ff */
[--C-:B------:R-:W-:Y:S02]  /*0bf0*/  IMAD R32, R76, 0x2, R60.reuse ;  /* 0x000000024c207824 */ /* 0x100fe400078e023c */
[--C-:B------:R-:W-:Y:S02]  /*0c00*/  IMAD R56, R73, 0x2, R60.reuse ;  /* 0x0000000249387824 */ /* 0x100fe400078e023c */
[--C-:B------:R-:W-:Y:S01]  /*0c10*/  IMAD R61, R75, 0x2, R60.reuse ;  /* 0x000000024b3d7824 */ /* 0x100fe200078e023c */
[----:B------:R-:W-:Y:S04]  /*0c20*/  LDSM.16.M88.4 R16, [R4+0x6000] ;  /* 0x006000000410783b */ /* 0x000fe80000000200 */
[----:B--2---:R-:W-:Y:S04]  /*0c30*/  LDSM.16.M88.4 R12, [R4+0x6400] ;  /* 0x00640000040c783b */ /* 0x004fe80000000200 */
[----:B------:R-:W-:Y:S04]  /*0c40*/  LDSM.16.M88.4 R8, [R4+0x6800] ;  /* 0x006800000408783b */ /* 0x000fe80000000200 */
[----:B------:R-:W1:Y:S04]  /*0c50*/  LDSM.16.M88.4 R32, [R32] ;  /* 0x000000002020783b */ /* 0x000e680000000200 */
[----:B------:R-:W2:Y:S04]  /*0c60*/  LDSM.16.M88.4 R4, [R4+0x6c00] ;  /* 0x006c00000404783b */ /* 0x000ea80000000200 */
[----:B------:R-:W3:Y:S01]  /*0c70*/  LDSM.16.M88.4 R56, [R56+0x1000] ;  /* 0x001000003838783b */ /* 0x000ee20000000200 */
[C---:B-1----:R-:W-:Y:S08]  /*0c80*/  HMMA.16816.F32.BF16 R20, R32.reuse, R16, R20 ;  /* 0x000000102014723c */ /* 0x042ff00000041814 */
[C---:B------:R-:W-:Y:S08]  /*0c90*/  HMMA.16816.F32.BF16 R44, R32.reuse, R12, R44 ;  /* 0x0000000c202c723c */ /* 0x040ff0000004182c */
[C---:B------:R-:W-:Y:S08]  /*0ca0*/  HMMA.16816.F32.BF16 R40, R32.reuse, R8, R40 ;  /* 0x000000082028723c */ /* 0x040ff00000041828 */
[-C--:B--2---:R-:W-:Y:S07]  /*0cb0*/  HMMA.16816.F32.BF16 R36, R32, R4.reuse, R36 ;  /* 0x000000042024723c */ /* 0x084fee0000041824 */
[----:B------:R-:W-:Y:S01]  /*0cc0*/  IMAD R32, R72, 0x2, R60 ;  /* 0x0000000248207824 */ /* 0x000fe200078e023c */
[C---:B---3--:R-:W-:Y:S01]  /*0cd0*/  HMMA.16816.F32.BF16 R52, R56.reuse, R4, R52 ;  /* 0x000000043834723c */ /* 0x048fe20000041834 */
[----:B------:R-:W1:Y:S04]  /*0ce0*/  LDSM.16.M88.4 R60, [R61] ;  /* 0x000000003d3c783b */ /* 0x000e680000000200 */
[----:B------:R-:W2:Y:S02]  /*0cf0*/  LDSM.16.M88.4 R32, [R32+0x1000] ;  /* 0x001000002020783b */ /* 0x000ea40000000200 */
[----:B------:R-:W-:Y:S01]  /*0d00*/  IMAD.MOV.U32 R4, RZ, RZ, R70 ;  /* 0x000000ffff047224 */ /* 0x000fe200078e0046 */
[----:B------:R-:W-:Y:S01]  /*0d10*/  HMMA.16816.F32.BF16 R48, R56, R8, R48 ;  /* 0x000000083830723c */ /* 0x000fe20000041830 */
[----:B------:R-:W-:Y:S01]  /*0d20*/  IMAD.MOV.U32 R5, RZ, RZ, R69 ;  /* 0x000000ffff057224 */ /* 0x000fe200078e0045 */
[----:B------:R-:W-:-:S05]  /*0d30*/  IADD3 R70, P3, R70, 0x40, RZ ;  /* 0x0000004046467810 */ /* 0x000fca0007f7e0ff */
[----:B------:R-:W-:Y:S01]  /*0d40*/  IMAD R9, R2, 0x2000, R71 ;  /* 0x0000200002097824 */ /* 0x000fe200078e0247 */
[----:B------:R-:W-:Y:S01]  /*0d50*/  BAR.SYNC.DEFER_BLOCKING 0x0 ;  /* 0x0000000000007b1d */ /* 0x000fe20000010000 */
[----:B------:R-:W-:Y:S01]  /*0d60*/  HMMA.16816.F32.BF16 R24, R56, R16, R24 ;  /* 0x000000103818723c */ /* 0x000fe20000041818 */
[----:B------:R-:W-:-:S07]  /*0d70*/  IMAD.X R69, RZ, RZ, R69, P3 ;  /* 0x000000ffff457224 */ /* 0x000fce00018e0645 */
[----:B------:R-:W-:Y:S01]  /*0d80*/  HMMA.16816.F32.BF16 R28, R56, R12, R28 ;  /* 0x0000000c381c723c */ /* 0x000fe2000004181c */
[----:B------:R-:W-:Y:S01]  /*0d90*/  @!PT LDS RZ, [RZ] ;  /* 0x00000000fffff984 */ /* 0x000fe20000000800 */
[----:B------:R-:W-:Y:S01]  /*0da0*/  @!PT LDS RZ, [RZ] ;  /* 0x00000000fffff984 */ /* 0x000fe20000000800 */
[----:B------:R-:W-:Y:S01]  /*0db0*/  @!PT LDS RZ, [RZ] ;  /* 0x00000000fffff984 */ /* 0x000fe20000000800 */
[----:B------:R3:W-:Y:S07]  /*0dc0*/  LDGSTS.E.BYPASS.128 [R9], [R4.64], !P0 ;  /* 0x0000000004097fae */ /* 0x0007ee000c101c44 */
[-C--:B-1----:R-:W-:Y:S08]  /*0dd0*/  HMMA.16816.F32.BF16 R36, R60, R6.reuse, R36 ;  /* 0x000000063c24723c */ /* 0x082ff00000041824 */
[----:B--2---:R-:W-:Y:S01]  /*0de0*/  HMMA.16816.F32.BF16 R52, R32, R6, R52 ;  /* 0x000000062034723c */ /* 0x004fe20000041834 */
[----:B---3--:R-:W-:Y:S01]  /*0df0*/  IMAD.MOV.U32 R4, RZ, RZ, R68 ;  /* 0x000000ffff047224 */ /* 0x008fe200078e0044 */
[----:B------:R-:W-:Y:S01]  /*0e00*/  IADD3 R68, P2, R68, 0x40, RZ ;  /* 0x0000004044447810 */ /* 0x000fe20007f5e0ff */
[----:B------:R-:W-:-:S04]  /*0e10*/  IMAD.MOV.U32 R5, RZ, RZ, R67 ;  /* 0x000000ffff057224 */ /* 0x000fc800078e0043 */
[----:B------:R-:W-:Y:S01]  /*0e20*/  IMAD R7, R2, 0x1000, R71 ;  /* 0x0000100002077824 */ /* 0x000fe200078e0247 */
[C---:B------:R-:W-:Y:S01]  /*0e30*/  HMMA.16816.F32.BF16 R20, R60.reuse, R18, R20 ;  /* 0x000000123c14723c */ /* 0x040fe20000041814 */
[----:B------:R-:W-:Y:S01]  /*0e40*/  IMAD.X R67, RZ, RZ, R67, P2 ;  /* 0x000000ffff437224 */ /* 0x000fe200010e0643 */
[----:B------:R1:W-:Y:S04]  /*0e50*/  LDGSTS.E.BYPASS.128 [R9+0x1000], [R4.64], !P0 ;  /* 0x0100000004097fae */ /* 0x0003e8000c101c44 */
[----:B------:R-:W0:Y:S02]  /*0e60*/  LDGDEPBAR ;  /* 0x00000000000079af */ /* 0x000e240000000000 */
[----:B------:R-:W-:Y:S01]  /*0e70*/  HMMA.16816.F32.BF16 R44, R60, R14, R44 ;  /* 0x0000000e3c2c723c */ /* 0x000fe2000004182c */
[----:B-1----:R-:W-:Y:S01]  /*0e80*/  IMAD.MOV.U32 R4, RZ, RZ, R66 ;  /* 0x000000ffff047224 */ /* 0x002fe200078e0042 */
[----:B------:R-:W-:Y:S01]  /*0e90*/  IADD3 R66, P1, R66, 0x40, RZ ;  /* 0x0000004042427810 */ /* 0x000fe20007f3e0ff */
[----:B------:R-:W-:-:S05]  /*0ea0*/  IMAD.MOV.U32 R5, RZ, RZ, R65 ;  /* 0x000000ffff057224 */ /* 0x000fca00078e0041 */
[----:B------:R-:W-:Y:S01]  /*0eb0*/  HMMA.16816.F32.BF16 R40, R60, R10, R40 ;  /* 0x0000000a3c28723c */ /* 0x000fe20000041828 */
[----:B------:R-:W-:Y:S01]  /*0ec0*/  IMAD.X R65, RZ, RZ, R65, P1 ;  /* 0x000000ffff417224 */ /* 0x000fe200008e0641 */
[----:B------:R1:W-:Y:S01]  /*0ed0*/  LDGSTS.E.BYPASS.128 [R7+0x6000], [R4.64], !P0 ;  /* 0x0600000004077fae */ /* 0x0003e2000c101c44 */
[----:B------:R-:W-:-:S05]  /*0ee0*/  IADD3 R3, P0, R3, 0x1, RZ ;  /* 0x0000000103037810 */ /* 0x000fca0007f1e0ff */
[----:B------:R-:W-:Y:S01]  /*0ef0*/  HMMA.16816.F32.BF16 R24, R32, R18, R24 ;  /* 0x000000122018723c */ /* 0x000fe20000041818 */
[----:B------:R-:W0:Y:S01]  /*0f00*/  LDGDEPBAR ;  /* 0x00000000000079af */ /* 0x000e220000000000 */
[----:B------:R-:W-:Y:S01]  /*0f10*/  IMAD.X R64, RZ, RZ, R64, P0 ;  /* 0x000000ffff407224 */ /* 0x000fe200000e0640 */
[----:B------:R-:W-:-:S04]  /*0f20*/  ISETP.NE.U32.AND P0, PT, R3, 0x80, PT ;  /* 0x000000800300780c */ /* 0x000fc80003f05070 */
[----:B------:R-:W-:Y:S01]  /*0f30*/  ISETP.NE.AND.EX P0, PT, R64, RZ, PT, P0 ;  /* 0x000000ff4000720c */ /* 0x000fe20003f05300 */
[C---:B------:R-:W-:Y:S08]  /*0f40*/  HMMA.16816.F32.BF16 R28, R32.reuse, R14, R28 ;  /* 0x0000000e201c723c */ /* 0x040ff0000004181c */
[----:B------:R-:W-:Y:S04]  /*0f50*/  HMMA.16816.F32.BF16 R48, R32, R10, R48 ;  /* 0x0000000a2030723c */ /* 0x000fe80000041830 */
[----:B-1----:R-:W-:Y:S05]  /*0f60*/  @P0 BRA `(.L_x_0) ;  /* 0xfffffbb000000947 */ /* 0x002fea000383ffff */
[----:B------:R-:W2:Y:S01]  /*0f70*/  LDL.LU R59, [R1] ;  /* 0x00000000013b7983 */ /* 0x000ea20000300800 */
[----:B------:R-:W-:-:S04]  /*0f80*/  DEPBAR.LE SB0, 0x0 ;  /* 0x000080000000791a */ /* 0x000fc80000000000 */
[----:B------:R-:W1:Y:S01]  /*0f90*/  S2R R58, SR_TID.X ;  /* 0x00000000003a7919 */ /* 0x000e620000002100 */
[----:B------:R-:W-:Y:S02]  /*0fa0*/  F2FP.BF16.PACK_AB R21, R21, R20 ;  /* 0x000000141515723e */ /* 0x000fe400000010ff */
[----:B------:R-:W-:Y:S02]  /*0fb0*/  F2FP.BF16.PACK_AB R22, R23, R22 ;  /* 0x000000161716723e */ /* 0x000fe400000010ff */
[----:B------:R-:W-:Y:S02]  /*0fc0*/  F2FP.BF16.PACK_AB R45, R45, R44 ;  /* 0x0000002c2d2d723e */ /* 0x000fe400000010ff */
[----:B------:R-:W-:Y:S02]  /*0fd0*/  F2FP.BF16.PACK_AB R46, R47, R46 ;  /* 0x0000002e2f2e723e */ /* 0x000fe400000010ff */
[----:B------:R-:W-:Y:S02]  /*0fe0*/  F2FP.BF16.PACK_AB R41, R41, R40 ;  /* 0x000000282929723e */ /* 0x000fe400000010ff */
[----:B------:R-:W-:-:S02]  /*0ff0*/  F2FP.BF16.PACK_AB R42, R43, R42 ;  /* 0x0000002a2b2a723e */ /* 0x000fc400000010ff */
[----:B------:R-:W-:Y:S02]  /*1000*/  F2FP.BF16.PACK_AB R37, R37, R36 ;  /* 0x000000242525723e */ /* 0x000fe400000010ff */
[----:B------:R-:W-:Y:S02]  /*1010*/  F2FP.BF16.PACK_AB R38, R39, R38 ;  /* 0x000000262726723e */ /* 0x000fe400000010ff */
[----:B------:R-:W-:Y:S02]  /*1020*/  F2FP.BF16.PACK_AB R25, R25, R24 ;  /* 0x000000181919723e */ /* 0x000fe400000010ff */
[----:B------:R-:W-:Y:S02]  /*1030*/  F2FP.BF16.PACK_AB R26, R27, R26 ;  /* 0x0000001a1b1a723e */ /* 0x000fe400000010ff */
[----:B------:R-:W-:Y:S02]  /*1040*/  F2FP.BF16.PACK_AB R29, R29, R28 ;  /* 0x0000001c1d1d723e */ /* 0x000fe400000010ff */
[----:B------:R-:W-:Y:S01]  /*1050*/  F2FP.BF16.PACK_AB R30, R31, R30 ;  /* 0x0000001e1f1e723e */ /* 0x000fe200000010ff */
[C---:B-1----:R-:W-:Y:S01]  /*1060*/  IMAD.SHL.U32 R2, R58.reuse, 0x10, RZ ;  /* 0x000000103a027824 */ /* 0x042fe200078e00ff */
[C---:B------:R-:W-:Y:S01]  /*1070*/  LOP3.LUT R5, R58.reuse, 0x80, RZ, 0xc0, !PT ;  /* 0x000000803a057812 */ /* 0x040fe200078ec0ff */
[C---:B------:R-:W-:Y:S01]  /*1080*/  IMAD.SHL.U32 R0, R58.reuse, 0x2, RZ ;  /* 0x000000023a007824 */ /* 0x040fe200078e00ff */
[----:B------:R-:W-:Y:S01]  /*1090*/  SHF.R.U32.HI R7, RZ, 0x2, R58 ;  /* 0x00000002ff077819 */ /* 0x000fe2000001163a */
[----:B------:R-:W-:Y:S01]  /*10a0*/  IMAD.SHL.U32 R18, R58, 0x8, RZ ;  /* 0x000000083a127824 */ /* 0x000fe200078e00ff */
[----:B------:R-:W-:-:S02]  /*10b0*/  LOP3.LUT R3, R2, 0x5c0, RZ, 0xc0, !PT ;  /* 0x000005c002037812 */ /* 0x000fc400078ec0ff */
[----:B------:R-:W-:Y:S02]  /*10c0*/  LOP3.LUT R6, R58, 0xf8, RZ, 0xc0, !PT ;  /* 0x000000f83a067812 */ /* 0x000fe400078ec0ff */
[----:B------:R-:W-:Y:S02]  /*10d0*/  LOP3.LUT R0, R3, 0x6, R0, 0xf8, !PT ;  /* 0x0000000603007812 */ /* 0x000fe400078ef800 */
[----:B------:R-:W-:Y:S02]  /*10e0*/  LOP3.LUT R3, R18, 0x7f8, RZ, 0xc0, !PT ;  /* 0x000007f812037812 */ /* 0x000fe400078ec0ff */
[----:B------:R-:W-:Y:S01]  /*10f0*/  F2FP.BF16.PACK_AB R49, R49, R48 ;  /* 0x000000303131723e */ /* 0x000fe200000010ff */
[----:B------:R-:W-:Y:S01]  /*1100*/  IMAD R0, R5, 0x10, R0 ;  /* 0x0000001005007824 */ /* 0x000fe200078e0200 */
[----:B------:R-:W-:Y:S02]  /*1110*/  LOP3.LUT R2, R3, 0x800, RZ, 0xfc, !PT ;  /* 0x0000080003027812 */ /* 0x000fe400078efcff */
[----:B------:R-:W-:-:S02]  /*1120*/  F2FP.BF16.PACK_AB R50, R51, R50 ;  /* 0x000000323332723e */ /* 0x000fc400000010ff */
[C---:B------:R-:W-:Y:S02]  /*1130*/  IADD3 R4, R0.reuse, 0x200, RZ ;  /* 0x0000020000047810 */ /* 0x040fe40007ffe0ff */
[----:B------:R-:W-:Y:S02]  /*1140*/  SHF.R.U32.HI R5, RZ, 0x2, R2 ;  /* 0x00000002ff057819 */ /* 0x000fe40000011602 */
[----:B------:R-:W-:Y:S01]  /*1150*/  LOP3.LUT R2, R0, 0x8, R7, 0xf8, !PT ;  /* 0x0000000800027812 */ /* 0x000fe200078ef807 */
[----:B------:R-:W-:Y:S01]  /*1160*/  IMAD.SHL.U32 R7, R3, 0x2, RZ ;  /* 0x0000000203077824 */ /* 0x000fe200078e00ff */
[----:B------:R-:W-:Y:S02]  /*1170*/  SHF.R.U32.HI R0, RZ, 0x2, R0 ;  /* 0x00000002ff007819 */ /* 0x000fe40000011600 */
[----:B------:R-:W-:Y:S01]  /*1180*/  SHF.R.U32.HI R4, RZ, 0x2, R4 ;  /* 0x00000002ff047819 */ /* 0x000fe20000011604 */
[----:B------:R-:W-:Y:S01]  /*1190*/  IMAD R12, R6, 0x2, R7 ;  /* 0x00000002060c7824 */ /* 0x000fe200078e0207 */
[----:B------:R-:W-:-:S02]  /*11a0*/  LOP3.LUT R8, R5, 0x3f0, RZ, 0xc0, !PT ;  /* 0x000003f005087812 */ /* 0x000fc400078ec0ff */
[----:B------:R-:W-:Y:S02]  /*11b0*/  LOP3.LUT R3, R0, 0x3fc, RZ, 0xc0, !PT ;  /* 0x000003fc00037812 */ /* 0x000fe400078ec0ff */
[----:B------:R-:W-:Y:S01]  /*11c0*/  LOP3.LUT R5, R4, 0x3f0, RZ, 0xc0, !PT ;  /* 0x000003f004057812 */ /* 0x000fe200078ec0ff */
[----:B------:R-:W-:Y:S01]  /*11d0*/  IMAD.IADD R20, R7, 0x1, R8 ;  /* 0x0000000107147824 */ /* 0x000fe200078e0208 */
[----:B------:R-:W-:Y:S01]  /*11e0*/  BAR.SYNC.DEFER_BLOCKING 0x0 ;  /* 0x0000000000007b1d */ /* 0x000fe20000010000 */
[C---:B------:R-:W-:Y:S01]  /*11f0*/  IMAD R16, R2.reuse, 0x2, R3 ;  /* 0x0000000202107824 */ /* 0x040fe200078e0203 */
[----:B------:R-:W-:Y:S01]  /*1200*/  F2FP.BF16.PACK_AB R53, R53, R52 ;  /* 0x000000343535723e */ /* 0x000fe200000010ff */
[----:B------:R-:W-:Y:S01]  /*1210*/  IMAD R17, R2, 0x2, R5 ;  /* 0x0000000202117824 */ /* 0x000fe200078e0205 */
[----:B------:R-:W-:Y:S02]  /*1220*/  F2FP.BF16.PACK_AB R54, R55, R54 ;  /* 0x000000363736723e */ /* 0x000fe400000010ff */
[----:B------:R-:W-:-:S04]  /*1230*/  SHF.R.U32.HI R2, RZ, 0x3, R58 ;  /* 0x00000003ff027819 */ /* 0x000fc8000001163a */
[----:B------:R-:W-:-:S04]  /*1240*/  SGXT.U32 R2, R2, 0x5 ;  /* 0x000000050202781a */ /* 0x000fc80000000000 */
[----:B------:R-:W-:-:S04]  /*1250*/  LOP3.LUT R77, R2, R77, RZ, 0xfc, !PT ;  /* 0x0000004d024d7212 */ /* 0x000fc800078efcff */
[C---:B------:R-:W-:Y:S02]  /*1260*/  LOP3.LUT R3, R77.reuse, 0x20, RZ, 0xfc, !PT ;  /* 0x000000204d037812 */ /* 0x040fe400078efcff */
[----:B------:R-:W-:Y:S01]  /*1270*/  LOP3.LUT R2, R77, 0x40, RZ, 0xfc, !PT ;  /* 0x000000404d027812 */ /* 0x000fe200078efcff */
[----:B------:R-:W-:Y:S04]  /*1280*/  STS [R16], R21 ;  /* 0x0000001510007388 */ /* 0x000fe80000000800 */
[----:B------:R-:W-:Y:S04]  /*1290*/  STS [R17+0x400], R22 ;  /* 0x0004001611007388 */ /* 0x000fe80000000800 */
[----:B------:R-:W-:Y:S04]  /*12a0*/  STS [R16+0x20], R45 ;  /* 0x0000202d10007388 */ /* 0x000fe80000000800 */
[----:B------:R-:W-:Y:S04]  /*12b0*/  STS [R17+0x420], R46 ;  /* 0x0004202e11007388 */ /* 0x000fe80000000800 */
[----:B------:R-:W-:Y:S04]  /*12c0*/  STS [R16+0x40], R41 ;  /* 0x0000402910007388 */ /* 0x000fe80000000800 */
[----:B------:R-:W-:Y:S04]  /*12d0*/  STS [R17+0x440], R42 ;  /* 0x0004402a11007388 */ /* 0x000fe80000000800 */
[----:B------:R-:W-:Y:S04]  /*12e0*/  STS [R16+0x60], R37 ;  /* 0x0000602510007388 */ /* 0x000fe80000000800 */
[----:B------:R-:W-:Y:S04]  /*12f0*/  STS [R17+0x460], R38 ;  /* 0x0004602611007388 */ /* 0x000fe80000000800 */
[----:B------:R-:W-:Y:S06]  /*1300*/  BAR.SYNC.DEFER_BLOCKING 0x0 ;  /* 0x0000000000007b1d */ /* 0x000fec0000010000 */
[----:B------:R-:W1:Y:S04]  /*1310*/  LDS.128 R4, [R12] ;  /* 0x000000000c047984 */ /* 0x000e680000000c00 */
[----:B------:R-:W3:Y:S04]  /*1320*/  LDS.128 R8, [R20+0x1000] ;  /* 0x0010000014087984 */ /* 0x000ee80000000c00 */
[----:B------:R-:W-:Y:S06]  /*1330*/  BAR.SYNC.DEFER_BLOCKING 0x0 ;  /* 0x0000000000007b1d */ /* 0x000fec0000010000 */
[----:B------:R4:W-:Y:S04]  /*1340*/  STS [R16], R25 ;  /* 0x0000001910007388 */ /* 0x0009e80000000800 */
[----:B------:R-:W-:Y:S04]  /*1350*/  STS [R17+0x400], R26 ;  /* 0x0004001a11007388 */ /* 0x000fe80000000800 */
[----:B------:R-:W-:Y:S01]  /*1360*/  STS [R16+0x20], R29 ;  /* 0x0000201d10007388 */ /* 0x000fe20000000800 */
[----:B----4-:R-:W-:-:S03]  /*1370*/  IMAD.MOV.U32 R25, RZ, RZ, 0x2 ;  /* 0x00000002ff197424 */ /* 0x010fc600078e00ff */
[----:B------:R-:W-:Y:S04]  /*1380*/  STS [R17+0x420], R30 ;  /* 0x0004201e11007388 */ /* 0x000fe80000000800 */
[----:B------:R-:W-:Y:S04]  /*1390*/  STS [R16+0x40], R49 ;  /* 0x0000403110007388 */ /* 0x000fe80000000800 */
[----:B------:R-:W-:Y:S04]  /*13a0*/  STS [R17+0x440], R50 ;  /* 0x0004403211007388 */ /* 0x000fe80000000800 */
[----:B------:R4:W-:Y:S04]  /*13b0*/  STS [R16+0x60], R53 ;  /* 0x0000603510007388 */ /* 0x0009e80000000800 */
[----:B------:R5:W-:Y:S04]  /*13c0*/  STS [R17+0x460], R54 ;  /* 0x0004603611007388 */ /* 0x000be80000000800 */
[----:B------:R-:W-:Y:S06]  /*13d0*/  BAR.SYNC.DEFER_BLOCKING 0x0 ;  /* 0x0000000000007b1d */ /* 0x000fec0000010000 */
[----:B------:R-:W1:Y:S01]  /*13e0*/  LDS.128 R12, [R12] ;  /* 0x000000000c0c7984 */ /* 0x000e620000000c00 */
[----:B--2---:R-:W-:-:S04]  /*13f0*/  LOP3.LUT R0, R59, 0x38, R18, 0xf8, !PT ;  /* 0x000000383b007812 */ /* 0x004fc800078ef812 */
[----:B------:R-:W-:Y:S01]  /*1400*/  ISETP.GE.AND P0, PT, R0, 0x2800, PT ;  /* 0x000028000000780c */ /* 0x000fe20003f06270 */
[----:B------:R-:W-:-:S03]  /*1410*/  IMAD R0, R77, 0x2800, R0 ;  /* 0x000028004d007824 */ /* 0x000fc600078e0200 */
[C---:B------:R-:W-:Y:S02]  /*1420*/  ISETP.LT.AND P1, PT, R77.reuse, 0x200, !P0 ;  /* 0x000002004d00780c */ /* 0x040fe40004721270 */
[----:B------:R-:W-:Y:S02]  /*1430*/  LOP3.LUT R77, R77, 0x60, RZ, 0xfc, !PT ;  /* 0x000000604d4d7812 */ /* 0x000fe400078efcff */
[----:B------:R-:W-:Y:S02]  /*1440*/  ISETP.LT.AND P2, PT, R3, 0x200, !P0 ;  /* 0x000002000300780c */ /* 0x000fe40004741270 */
[----:B------:R-:W-:Y:S01]  /*1450*/  ISETP.LT.AND P3, PT, R2, 0x200, !P0 ;  /* 0x000002000200780c */ /* 0x000fe20004761270 */
[C---:B------:R-:W-:Y:S01]  /*1460*/  IMAD.WIDE R2, R0.reuse, R25, c[0x0][0x170] ;  /* 0x00005c0000027625 */ /* 0x040fe200078e0219 */
[----:B------:R-:W-:Y:S02]  /*1470*/  ISETP.LT.AND P0, PT, R77, 0x200, !P0 ;  /* 0x000002004d00780c */ /* 0x000fe40004701270 */
[----:B----4-:R-:W-:-:S02]  /*1480*/  IADD3 R16, R0, 0x50000, RZ ;  /* 0x0005000000107810 */ /* 0x010fc40007ffe0ff */
[----:B------:R-:W-:Y:S01]  /*1490*/  IADD3 R18, R0, 0xa0000, RZ ;  /* 0x000a000000127810 */ /* 0x000fe20007ffe0ff */
[----:B-1----:R1:W-:Y:S02]  /*14a0*/  @P1 STG.E.128 [R2.64], R4 ;  /* 0x0000000402001986 */ /* 0x0023e4000c101d04 */
[----:B-----5:R-:W-:-:S04]  /*14b0*/  IMAD.WIDE R16, R16, R25, c[0x0][0x170] ;  /* 0x00005c0010107625 */ /* 0x020fc800078e0219 */
[----:B------:R-:W-:Y:S01]  /*14c0*/  IMAD.WIDE R18, R18, R25, c[0x0][0x170] ;  /* 0x00005c0012127625 */ /* 0x000fe200078e0219 */
[----:B---3--:R1:W-:Y:S04]  /*14d0*/  @P2 STG.E.128 [R16.64], R8 ;  /* 0x0000000810002986 */ /* 0x0083e8000c101d04 */
[----:B------:R1:W-:Y:S01]  /*14e0*/  @P3 STG.E.128 [R18.64], R12 ;  /* 0x0000000c12003986 */ /* 0x0003e2000c101d04 */
[----:B------:R-:W-:Y:S05]  /*14f0*/  @!P0 EXIT ;  /* 0x000000000000894d */ /* 0x000fea0003800000 */
[----:B------:R-:W2:Y:S01]  /*1500*/  LDS.128 R20, [R20+0x1000] ;  /* 0x0010000014147984 */ /* 0x000ea20000000c00 */
[----:B-1----:R-:W-:-:S05]  /*1510*/  IADD3 R2, R0, 0xf0000, RZ ;  /* 0x000f000000027810 */ /* 0x002fca0007ffe0ff */
[----:B------:R-:W-:-:S05]  /*1520*/  IMAD.WIDE R2, R2, R25, c[0x0][0x170] ;  /* 0x00005c0002027625 */ /* 0x000fca00078e0219 */
[----:B--2---:R-:W-:Y:S01]  /*1530*/  STG.E.128 [R2.64], R20 ;  /* 0x0000001402007986 */ /* 0x004fe2000c101d04 */
[----:B------:R-:W-:Y:S05]  /*1540*/  EXIT ;  /* 0x000000000000794d */ /* 0x000fea0003800000 */
.L_x_1:
[----:B------:R-:W-:-:S00]  /*1550*/  BRA `(.L_x_1) ;  /* 0xfffffff000007947 */ /* 0x000fc0000383ffff */
[----:B------:R-:W-:-:S00]  /*1560*/  NOP ;  /* 0x0000000000007918 */ /* 0x000fc00000000000 */
        /* <DEDUP_REMOVED lines=9> */
.L_x_2:


//--------------------- .nv.shared.triton_mm      --------------------------
	.section	.nv.shared.triton_mm,"aw",@nobits
	.sectionflags	@""
	.align	16
